//
// Generated by NVIDIA NVVM Compiler
//
// Compiler Build ID: CL-36424714
// Cuda compilation tools, release 13.0, V13.0.88
// Based on NVVM 20.0.0
//

.version 9.0
.target sm_100
.address_size 64

	// .globl	softmax_1d
// _ZZ10softmax_1dE4smax has been demoted
// _ZZ10softmax_1dE4ssum has been demoted
// _ZZ10softmax_1dE3tmp has been demoted

.visible .entry softmax_1d(
	.param .u64 .ptr .align 1 softmax_1d_param_0,
	.param .u32 softmax_1d_param_1,
	.param .u64 .ptr .align 1 softmax_1d_param_2
)
{
	.reg .pred 	%p<15>;
	.reg .b32 	%r<27>;
	.reg .b32 	%f<36>;
	.reg .b64 	%rd<12>;
	// demoted variable
	.shared .align 4 .f32 _ZZ10softmax_1dE4smax;
	// demoted variable
	.shared .align 4 .f32 _ZZ10softmax_1dE4ssum;
	// demoted variable
	.shared .align 4 .b8 _ZZ10softmax_1dE3tmp[1024];
	ld.param.u64 	%rd4, [softmax_1d_param_0];
	ld.param.u32 	%r15, [softmax_1d_param_1];
	ld.param.u64 	%rd3, [softmax_1d_param_2];
	cvta.to.global.u64 	%rd1, %rd4;
	mov.u32 	%r26, %tid.x;
	setp.ge.s32 	%p1, %r26, %r15;
	mov.f32 	%f33, 0fFF800000;
	@%p1 bra 	$L__BB0_3;
	mov.f32 	%f33, 0fFF800000;
	mov.u32 	%r2, %ntid.x;
	mov.u32 	%r22, %r26;
$L__BB0_2:
	mul.wide.s32 	%rd5, %r22, 4;
	add.s64 	%rd6, %rd1, %rd5;
	ld.global.nc.f32 	%f12, [%rd6];
	max.f32 	%f33, %f33, %f12;
	add.s32 	%r22, %r22, %r2;
	setp.lt.s32 	%p2, %r22, %r15;
	@%p2 bra 	$L__BB0_2;
$L__BB0_3:
	shl.b32 	%r16, %r26, 2;
	mov.u32 	%r17, _ZZ10softmax_1dE3tmp;
	add.s32 	%r5, %r17, %r16;
	st.shared.f32 	[%r5], %f33;
	bar.sync 	0;
	mov.u32 	%r6, %ntid.x;
	setp.lt.u32 	%p3, %r6, 2;
	@%p3 bra 	$L__BB0_8;
	mov.u32 	%r23, %r6;
$L__BB0_5:
	shr.u32 	%r8, %r23, 1;
	setp.ge.u32 	%p4, %r26, %r8;
	@%p4 bra 	$L__BB0_7;
	ld.shared.f32 	%f13, [%r5];
	shl.b32 	%r18, %r8, 2;
	add.s32 	%r19, %r5, %r18;
	ld.shared.f32 	%f14, [%r19];
	max.f32 	%f15, %f13, %f14;
	st.shared.f32 	[%r5], %f15;
$L__BB0_7:
	bar.sync 	0;
	setp.gt.u32 	%p5, %r23, 3;
	mov.u32 	%r23, %r8;
	@%p5 bra 	$L__BB0_5;
$L__BB0_8:
	setp.ne.s32 	%p6, %r26, 0;
	@%p6 bra 	$L__BB0_10;
	ld.shared.f32 	%f16, [_ZZ10softmax_1dE3tmp];
	st.shared.f32 	[_ZZ10softmax_1dE4smax], %f16;
$L__BB0_10:
	setp.ge.s32 	%p7, %r26, %r15;
	bar.sync 	0;
	mov.f32 	%f35, 0f00000000;
	@%p7 bra 	$L__BB0_13;
	mov.f32 	%f35, 0f00000000;
	ld.shared.f32 	%f4, [_ZZ10softmax_1dE4smax];
	mov.u32 	%r24, %r26;
$L__BB0_12:
	mul.wide.s32 	%rd7, %r24, 4;
	add.s64 	%rd8, %rd1, %rd7;
	ld.global.nc.f32 	%f19, [%rd8];
	sub.f32 	%f20, %f19, %f4;
	mul.f32 	%f21, %f20, 0f3FB8AA3B;
	ex2.approx.f32 	%f22, %f21;
	add.f32 	%f35, %f35, %f22;
	add.s32 	%r24, %r24, %r6;
	setp.lt.s32 	%p8, %r24, %r15;
	@%p8 bra 	$L__BB0_12;
$L__BB0_13:
	setp.lt.u32 	%p9, %r6, 2;
	st.shared.f32 	[%r5], %f35;
	bar.sync 	0;
	@%p9 bra 	$L__BB0_18;
	mov.u32 	%r25, %r6;
$L__BB0_15:
	shr.u32 	%r12, %r25, 1;
	setp.ge.u32 	%p10, %r26, %r12;
	@%p10 bra 	$L__BB0_17;
	shl.b32 	%r20, %r12, 2;
	add.s32 	%r21, %r5, %r20;
	ld.shared.f32 	%f23, [%r21];
	ld.shared.f32 	%f24, [%r5];
	add.f32 	%f25, %f23, %f24;
	st.shared.f32 	[%r5], %f25;
$L__BB0_17:
	bar.sync 	0;
	setp.gt.u32 	%p11, %r25, 3;
	mov.u32 	%r25, %r12;
	@%p11 bra 	$L__BB0_15;
$L__BB0_18:
	setp.ne.s32 	%p12, %r26, 0;
	@%p12 bra 	$L__BB0_20;
	ld.shared.f32 	%f26, [_ZZ10softmax_1dE3tmp];
	st.shared.f32 	[_ZZ10softmax_1dE4ssum], %f26;
$L__BB0_20:
	setp.ge.s32 	%p13, %r26, %r15;
	bar.sync 	0;
	@%p13 bra 	$L__BB0_23;
	ld.shared.f32 	%f8, [_ZZ10softmax_1dE4smax];
	ld.shared.f32 	%f9, [_ZZ10softmax_1dE4ssum];
	cvta.to.global.u64 	%rd2, %rd3;
$L__BB0_22:
	mul.wide.s32 	%rd9, %r26, 4;
	add.s64 	%rd10, %rd1, %rd9;
	ld.global.nc.f32 	%f27, [%rd10];
	sub.f32 	%f28, %f27, %f8;
	mul.f32 	%f29, %f28, 0f3FB8AA3B;
	ex2.approx.f32 	%f30, %f29;
	div.rn.f32 	%f31, %f30, %f9;
	add.s64 	%rd11, %rd2, %rd9;
	st.global.f32 	[%rd11], %f31;
	add.s32 	%r26, %r26, %r6;
	setp.lt.s32 	%p14, %r26, %r15;
	@%p14 bra 	$L__BB0_22;
$L__BB0_23:
	ret;

}


// ===== COMPILED SASS (sm_100) =====

	.target	sm_100

	.elftype	@"ET_EXEC"


//--------------------- .note.nv.tkinfo           --------------------------
	.section	.note.nv.tkinfo,"",@"SHT_NOTE"
	.sectionflags	@"SHF_NOTE_NV_TKINFO"
	.tkinfo
        /*0018*/ 	.word	0x00000002
        /*0030*/ 	.string	""
        /*0030*/ 	.string	"ptxas"
        /*0030*/ 	.string	"Cuda compilation tools, release 13.0, V13.0.88"
        /*0030*/ 	.string	"Build cuda_13.0.r13.0/compiler.36424714_0"
        /*0030*/ 	.string	"-arch sm_100 -m 64 "



//--------------------- .note.nv.cuinfo           --------------------------
	.section	.note.nv.cuinfo,"",@"SHT_NOTE"
	.sectionflags	@"SHF_NOTE_NV_CUINFO"
        /*0018*/ 	.short	0x0002
        /*001a*/ 	.short	0x0064
        /*001c*/ 	.short	0x0082
	.zero		2


//--------------------- .nv.info                  --------------------------
	.section	.nv.info,"",@"SHT_CUDA_INFO"
	.align	4


	//----- nvinfo : EIATTR_REGCOUNT
	.align		4
        /*0000*/ 	.byte	0x04, 0x2f
        /*0002*/ 	.short	(.L_1 - .L_0)
	.align		4
.L_0:
        /*0004*/ 	.word	index@(softmax_1d)
        /*0008*/ 	.word	0x00000015


	//----- nvinfo : EIATTR_FRAME_SIZE
	.align		4
.L_1:
        /*000c*/ 	.byte	0x04, 0x11
        /*000e*/ 	.short	(.L_3 - .L_2)
	.align		4
.L_2:
        /*0010*/ 	.word	index@($__internal_0_$__cuda_sm3x_div_rn_noftz_f32_slowpath)
        /*0014*/ 	.word	0x00000000


	//----- nvinfo : EIATTR_FRAME_SIZE
	.align		4
.L_3:
        /*0018*/ 	.byte	0x04, 0x11
        /*001a*/ 	.short	(.L_5 - .L_4)
	.align		4
.L_4:
        /*001c*/ 	.word	index@(softmax_1d)
        /*0020*/ 	.word	0x00000000


	//----- nvinfo : EIATTR_MIN_STACK_SIZE
	.align		4
.L_5:
        /*0024*/ 	.byte	0x04, 0x12
        /*0026*/ 	.short	(.L_7 - .L_6)
	.align		4
.L_6:
        /*0028*/ 	.word	index@(softmax_1d)
        /*002c*/ 	.word	0x00000000
.L_7:


//--------------------- .nv.compat                --------------------------
	.section	.nv.compat,"",@"SHT_CUDA_COMPAT_INFO"
	.align	4
        /*0000*/ 	.byte	0x02, 0x09, 0x00, 0x00, 0x02, 0x02, 0x01, 0x00, 0x02, 0x05, 0x05, 0x00, 0x03, 0x07, 0x01, 0x01
        /*0010*/ 	.byte	0x02, 0x03, 0x00, 0x00, 0x02, 0x06, 0x01, 0x00, 0x04, 0x0b, 0x08, 0x00, 0x01, 0x00, 0x00, 0x00
        /*0020*/ 	.byte	0x00, 0x00, 0x00, 0x00


//--------------------- .nv.info.softmax_1d       --------------------------
	.section	.nv.info.softmax_1d,"",@"SHT_CUDA_INFO"
	.sectionflags	@""
	.align	4


	//----- nvinfo : EIATTR_CUDA_API_VERSION
	.align		4
        /*0000*/ 	.byte	0x04, 0x37
        /*0002*/ 	.short	(.L_9 - .L_8)
.L_8:
        /*0004*/ 	.word	0x00000082


	//----- nvinfo : EIATTR_KPARAM_INFO
	.align		4
.L_9:
        /*0008*/ 	.byte	0x04, 0x17
        /*000a*/ 	.short	(.L_11 - .L_10)
.L_10:
        /*000c*/ 	.word	0x00000000
        /*0010*/ 	.short	0x0002
        /*0012*/ 	.short	0x0010
        /*0014*/ 	.byte	0x00, 0xf5, 0x21, 0x00


	//----- nvinfo : EIATTR_KPARAM_INFO
	.align		4
.L_11:
        /*0018*/ 	.byte	0x04, 0x17
        /*001a*/ 	.short	(.L_13 - .L_12)
.L_12:
        /*001c*/ 	.word	0x00000000
        /*0020*/ 	.short	0x0001
        /*0022*/ 	.short	0x0008
        /*0024*/ 	.byte	0x00, 0xf0, 0x11, 0x00


	//----- nvinfo : EIATTR_KPARAM_INFO
	.align		4
.L_13:
        /*0028*/ 	.byte	0x04, 0x17
        /*002a*/ 	.short	(.L_15 - .L_14)
.L_14:
        /*002c*/ 	.word	0x00000000
        /*0030*/ 	.short	0x0000
        /*0032*/ 	.short	0x0000
        /*0034*/ 	.byte	0x00, 0xf5, 0x21, 0x00


	//----- nvinfo : EIATTR_SPARSE_MMA_MASK
	.align		4
.L_15:
        /*0038*/ 	.byte	0x03, 0x50
        /*003a*/ 	.short	0x0000


	//----- nvinfo : EIATTR_MAXREG_COUNT
	.align		4
        /*003c*/ 	.byte	0x03, 0x1b
        /*003e*/ 	.short	0x00ff


	//----- nvinfo : EIATTR_NUM_BARRIERS
	.align		4
        /*0040*/ 	.byte	0x02, 0x4c
        /*0042*/ 	.byte	0x01
	.zero		1


	//----- nvinfo : EIATTR_MERCURY_ISA_VERSION
	.align		4
        /*0044*/ 	.byte	0x03, 0x5f
        /*0046*/ 	.short	0x0101


	//----- nvinfo : EIATTR_VRC_CTA_INIT_COUNT
	.align		4
        /*0048*/ 	.byte	0x02, 0x4a
	.zero		1
	.zero		1


	//----- nvinfo : EIATTR_EXIT_INSTR_OFFSETS
	.align		4
        /*004c*/ 	.byte	0x04, 0x1c
        /*004e*/ 	.short	(.L_17 - .L_16)


	//   ....[0]....
.L_16:
        /*0050*/ 	.word	0x00000620


	//   ....[1]....
        /*0054*/ 	.word	0x00000850


	//----- nvinfo : EIATTR_CRS_STACK_SIZE
	.align		4
.L_17:
        /*0058*/ 	.byte	0x04, 0x1e
        /*005a*/ 	.short	(.L_19 - .L_18)
.L_18:
        /*005c*/ 	.word	0x00000000


	//----- nvinfo : EIATTR_CBANK_PARAM_SIZE
	.align		4
.L_19:
        /*0060*/ 	.byte	0x03, 0x19
        /*0062*/ 	.short	0x0018


	//----- nvinfo : EIATTR_PARAM_CBANK
	.align		4
        /*0064*/ 	.byte	0x04, 0x0a
        /*0066*/ 	.short	(.L_21 - .L_20)
	.align		4
.L_20:
        /*0068*/ 	.word	index@(.nv.constant0.softmax_1d)
        /*006c*/ 	.short	0x0380
        /*006e*/ 	.short	0x0018


	//----- nvinfo : EIATTR_SW_WAR
	.align		4
.L_21:
        /*0070*/ 	.byte	0x04, 0x36
        /*0072*/ 	.short	(.L_23 - .L_22)
.L_22:
        /*0074*/ 	.word	0x00000008
.L_23:


//--------------------- .nv.callgraph             --------------------------
	.section	.nv.callgraph,"",@"SHT_CUDA_CALLGRAPH"
	.align	4
	.sectionentsize	8
	.align		4
        /*0000*/ 	.word	0x00000000
	.align		4
        /*0004*/ 	.word	0xffffffff
	.align		4
        /*0008*/ 	.word	0x00000000
	.align		4
        /*000c*/ 	.word	0xfffffffe
	.align		4
        /*0010*/ 	.word	0x00000000
	.align		4
        /*0014*/ 	.word	0xfffffffd
	.align		4
        /*0018*/ 	.word	0x00000000
	.align		4
        /*001c*/ 	.word	0xfffffffc


//--------------------- .text.softmax_1d          --------------------------
	.section	.text.softmax_1d,"ax",@progbits
	.align	128
        .global         softmax_1d
        .type           softmax_1d,@function
        .size           softmax_1d,(.L_x_25 - softmax_1d)
        .other          softmax_1d,@"STO_CUDA_ENTRY STV_DEFAULT"
softmax_1d:
.text.softmax_1d:
[----:B------:R-:W-:Y:S01]  /*0000*/  LDC R1, c[0x0][0x37c] ;  /* 0x0000df00ff017b82 */ /* 0x000fe20000000800 */
[----:B------:R-:W0:Y:S01]  /*0010*/  S2R R2, SR_TID.X ;  /* 0x0000000000027919 */ /* 0x000e220000002100 */
[----:B------:R-:W0:Y:S01]  /*0020*/  LDCU UR4, c[0x0][0x388] ;  /* 0x00007100ff0477ac */ /* 0x000e220008000800 */
[----:B------:R-:W-:Y:S01]  /*0030*/  BSSY.RECONVERGENT B0, `(.L_x_0) ;  /* 0x0000010000007945 */ /* 0x000fe20003800200 */
[----:B------:R-:W-:Y:S01]  /*0040*/  IMAD.MOV.U32 R3, RZ, RZ, -0x800000 ;  /* 0xff800000ff037424 */ /* 0x000fe200078e00ff */
[----:B------:R-:W1:Y:S01]  /*0050*/  LDCU.64 UR6, c[0x0][0x358] ;  /* 0x00006b00ff0677ac */ /* 0x000e620008000a00 */
[C---:B0-----:R-:W-:Y:S02]  /*0060*/  ISETP.GE.AND P1, PT, R2.reuse, UR4, PT ;  /* 0x0000000402007c0c */ /* 0x041fe4000bf26270 */
[----:B------:R-:W-:-:S11]  /*0070*/  ISETP.NE.AND P0, PT, R2, RZ, PT ;  /* 0x000000ff0200720c */ /* 0x000fd60003f05270 */
[----:B-1----:R-:W-:Y:S05]  /*0080*/  @P1 BRA `(.L_x_1) ;  /* 0x0000000000281947 */ /* 0x002fea0003800000 */
[----:B------:R-:W0:Y:S01]  /*0090*/  LDC R0, c[0x0][0x360] ;  /* 0x0000d800ff007b82 */ /* 0x000e220000000800 */
[----:B------:R-:W-:Y:S02]  /*00a0*/  IMAD.MOV.U32 R3, RZ, RZ, -0x800000 ;  /* 0xff800000ff037424 */ /* 0x000fe400078e00ff */
[----:B------:R-:W-:-:S05]  /*00b0*/  IMAD.MOV.U32 R9, RZ, RZ, R2 ;  /* 0x000000ffff097224 */ /* 0x000fca00078e0002 */
[----:B------:R-:W1:Y:S02]  /*00c0*/  LDC.64 R6, c[0x0][0x380] ;  /* 0x0000e000ff067b82 */ /* 0x000e640000000a00 */
.L_x_2:
[----:B-1----:R-:W-:-:S06]  /*00d0*/  IMAD.WIDE R4, R9, 0x4, R6 ;  /* 0x0000000409047825 */ /* 0x002fcc00078e0206 */
[----:B------:R-:W2:Y:S01]  /*00e0*/  LDG.E.CONSTANT R4, desc[UR6][R4.64] ;  /* 0x0000000604047981 */ /* 0x000ea2000c1e9900 */
[----:B0-----:R-:W-:-:S05]  /*00f0*/  IMAD.IADD R9, R0, 0x1, R9 ;  /* 0x0000000100097824 */ /* 0x001fca00078e0209 */
[----:B------:R-:W-:Y:S02]  /*0100*/  ISETP.GE.AND P1, PT, R9, UR4, PT ;  /* 0x0000000409007c0c */ /* 0x000fe4000bf26270 */
[----:B--2---:R-:W-:-:S11]  /*0110*/  FMNMX R3, R4, R3, !PT ;  /* 0x0000000304037209 */ /* 0x004fd60007800000 */
[----:B------:R-:W-:Y:S05]  /*0120*/  @!P1 BRA `(.L_x_2) ;  /* 0xfffffffc00e89947 */ /* 0x000fea000383ffff */
.L_x_1:
[----:B------:R-:W-:Y:S05]  /*0130*/  BSYNC.RECONVERGENT B0 ;  /* 0x0000000000007941 */ /* 0x000fea0003800200 */
.L_x_0:
[----:B------:R-:W0:Y:S01]  /*0140*/  S2UR UR5, SR_CgaCtaId ;  /* 0x00000000000579c3 */ /* 0x000e220000008800 */
[----:B------:R-:W-:Y:S01]  /*0150*/  UMOV UR4, 0x400 ;  /* 0x0000040000047882 */ /* 0x000fe20000000000 */
[----:B------:R-:W1:Y:S01]  /*0160*/  @!P0 S2R R5, SR_CgaCtaId ;  /* 0x0000000000058919 */ /* 0x000e620000008800 */
[----:B------:R-:W-:Y:S01]  /*0170*/  UIADD3 UR4, UPT, UPT, UR4, 0x8, URZ ;  /* 0x0000000804047890 */ /* 0x000fe2000fffe0ff */
[----:B------:R-:W-:Y:S01]  /*0180*/  @!P0 MOV R6, 0x400 ;  /* 0x0000040000068802 */ /* 0x000fe20000000f00 */
[----:B------:R-:W2:Y:S02]  /*0190*/  LDCU UR8, c[0x0][0x360] ;  /* 0x00006c00ff0877ac */ /* 0x000ea40008000800 */
[----:B--2---:R-:W-:Y:S02]  /*01a0*/  UISETP.GE.U32.AND UP0, UPT, UR8, 0x2, UPT ;  /* 0x000000020800788c */ /* 0x004fe4000bf06070 */
[----:B0-----:R-:W-:-:S06]  /*01b0*/  ULEA UR4, UR5, UR4, 0x18 ;  /* 0x0000000405047291 */ /* 0x001fcc000f8ec0ff */
[----:B------:R-:W-:Y:S02]  /*01c0*/  LEA R0, R2, UR4, 0x2 ;  /* 0x0000000402007c11 */ /* 0x000fe4000f8e10ff */
[----:B-1----:R-:W-:-:S03]  /*01d0*/  @!P0 LEA R6, R5, R6, 0x18 ;  /* 0x0000000605068211 */ /* 0x002fc600078ec0ff */
[----:B------:R0:W-:Y:S01]  /*01e0*/  STS [R0], R3 ;  /* 0x0000000300007388 */ /* 0x0001e20000000800 */
[----:B------:R-:W-:Y:S06]  /*01f0*/  BAR.SYNC.DEFER_BLOCKING 0x0 ;  /* 0x0000000000007b1d */ /* 0x000fec0000010000 */
[----:B------:R-:W-:Y:S05]  /*0200*/  BRA.U !UP0, `(.L_x_3) ;  /* 0x0000000108307547 */ /* 0x000fea000b800000 */
[----:B0-----:R-:W-:-:S07]  /*0210*/  IMAD.U32 R3, RZ, RZ, UR8 ;  /* 0x00000008ff037e24 */ /* 0x001fce000f8e00ff */
.L_x_4:
[----:B------:R-:W-:-:S04]  /*0220*/  SHF.R.U32.HI R9, RZ, 0x1, R3 ;  /* 0x00000001ff097819 */ /* 0x000fc80000011603 */
[----:B------:R-:W-:-:S13]  /*0230*/  ISETP.GE.U32.AND P1, PT, R2, R9, PT ;  /* 0x000000090200720c */ /* 0x000fda0003f26070 */
[----:B------:R-:W-:Y:S01]  /*0240*/  @!P1 IMAD R5, R9, 0x4, R0 ;  /* 0x0000000409059824 */ /* 0x000fe200078e0200 */
[----:B------:R-:W-:Y:S05]  /*0250*/  @!P1 LDS R4, [R0] ;  /* 0x0000000000049984 */ /* 0x000fea0000000800 */
[----:B------:R-:W0:Y:S02]  /*0260*/  @!P1 LDS R5, [R5] ;  /* 0x0000000005059984 */ /* 0x000e240000000800 */
[----:B0-----:R-:W-:-:S05]  /*0270*/  @!P1 FMNMX R7, R4, R5, !PT ;  /* 0x0000000504079209 */ /* 0x001fca0007800000 */
[----:B------:R1:W-:Y:S01]  /*0280*/  @!P1 STS [R0], R7 ;  /* 0x0000000700009388 */ /* 0x0003e20000000800 */
[----:B------:R-:W-:Y:S01]  /*0290*/  BAR.SYNC.DEFER_BLOCKING 0x0 ;  /* 0x0000000000007b1d */ /* 0x000fe20000010000 */
[----:B------:R-:W-:Y:S01]  /*02a0*/  ISETP.GT.U32.AND P1, PT, R3, 0x3, PT ;  /* 0x000000030300780c */ /* 0x000fe20003f24070 */
[----:B------:R-:W-:-:S12]  /*02b0*/  IMAD.MOV.U32 R3, RZ, RZ, R9 ;  /* 0x000000ffff037224 */ /* 0x000fd800078e0009 */
[----:B-1----:R-:W-:Y:S05]  /*02c0*/  @P1 BRA `(.L_x_4) ;  /* 0xfffffffc00d41947 */ /* 0x002fea000383ffff */
.L_x_3:
[----:B0-----:R-:W0:Y:S01]  /*02d0*/  @!P0 LDS R3, [R6+0x8] ;  /* 0x0000080006038984 */ /* 0x001e220000000800 */
[----:B------:R-:W-:Y:S01]  /*02e0*/  ISETP.NE.AND P1, PT, R2, RZ, PT ;  /* 0x000000ff0200720c */ /* 0x000fe20003f25270 */
[----:B------:R-:W1:Y:S01]  /*02f0*/  LDCU UR9, c[0x0][0x388] ;  /* 0x00007100ff0977ac */ /* 0x000e620008000800 */
[----:B------:R-:W-:Y:S01]  /*0300*/  BSSY.RECONVERGENT B0, `(.L_x_5) ;  /* 0x000001b000007945 */ /* 0x000fe20003800200 */
[----:B------:R-:W-:-:S10]  /*0310*/  IMAD.MOV.U32 R9, RZ, RZ, RZ ;  /* 0x000000ffff097224 */ /* 0x000fd400078e00ff */
[----:B------:R-:W2:Y:S01]  /*0320*/  @!P1 S2R R13, SR_CgaCtaId ;  /* 0x00000000000d9919 */ /* 0x000ea20000008800 */
[----:B------:R-:W-:Y:S02]  /*0330*/  @!P1 MOV R12, 0x400 ;  /* 0x00000400000c9802 */ /* 0x000fe40000000f00 */
[----:B-1----:R-:W-:Y:S01]  /*0340*/  ISETP.GE.AND P2, PT, R2, UR9, PT ;  /* 0x0000000902007c0c */ /* 0x002fe2000bf46270 */
[----:B0-----:R0:W-:Y:S01]  /*0350*/  @!P0 STS [R6], R3 ;  /* 0x0000000306008388 */ /* 0x0011e20000000800 */
[----:B------:R-:W-:Y:S11]  /*0360*/  BAR.SYNC.DEFER_BLOCKING 0x0 ;  /* 0x0000000000007b1d */ /* 0x000ff60000010000 */
[----:B------:R-:W-:Y:S05]  /*0370*/  @P2 BRA `(.L_x_6) ;  /* 0x00000000004c2947 */ /* 0x000fea0003800000 */
[----:B------:R-:W1:Y:S01]  /*0380*/  S2UR UR5, SR_CgaCtaId ;  /* 0x00000000000579c3 */ /* 0x000e620000008800 */
[----:B------:R-:W-:Y:S01]  /*0390*/  UMOV UR4, 0x400 ;  /* 0x0000040000047882 */ /* 0x000fe20000000000 */
[----:B------:R-:W-:Y:S02]  /*03a0*/  IMAD.MOV.U32 R9, RZ, RZ, RZ ;  /* 0x000000ffff097224 */ /* 0x000fe400078e00ff */
[----:B------:R-:W-:-:S04]  /*03b0*/  IMAD.MOV.U32 R11, RZ, RZ, R2 ;  /* 0x000000ffff0b7224 */ /* 0x000fc800078e0002 */
[----:B0-----:R-:W0:Y:S01]  /*03c0*/  LDC.64 R6, c[0x0][0x380] ;  /* 0x0000e000ff067b82 */ /* 0x001e220000000a00 */
[----:B-1----:R-:W-:-:S09]  /*03d0*/  ULEA UR4, UR5, UR4, 0x18 ;  /* 0x0000000405047291 */ /* 0x002fd2000f8ec0ff */
[----:B------:R-:W1:Y:S03]  /*03e0*/  LDS R3, [UR4] ;  /* 0x00000004ff037984 */ /* 0x000e660008000800 */
.L_x_7:
[----:B0-----:R-:W-:-:S06]  /*03f0*/  IMAD.WIDE R4, R11, 0x4, R6 ;  /* 0x000000040b047825 */ /* 0x001fcc00078e0206 */
[----:B------:R-:W1:Y:S01]  /*0400*/  LDG.E.CONSTANT R4, desc[UR6][R4.64] ;  /* 0x0000000604047981 */ /* 0x000e62000c1e9900 */
[----:B------:R-:W-:-:S05]  /*0410*/  VIADD R11, R11, UR8 ;  /* 0x000000080b0b7c36 */ /* 0x000fca0008000000 */
[----:B------:R-:W-:Y:S01]  /*0420*/  ISETP.GE.AND P2, PT, R11, UR9, PT ;  /* 0x000000090b007c0c */ /* 0x000fe2000bf46270 */
[----:B-1----:R-:W-:-:S04]  /*0430*/  FADD R8, -R3, R4 ;  /* 0x0000000403087221 */ /* 0x002fc80000000100 */
[----:B------:R-:W-:-:S05]  /*0440*/  FMUL R8, R8, 1.4426950216293334961 ;  /* 0x3fb8aa3b08087820 */ /* 0x000fca0000400000 */
[----:B------:R-:W-:-:S13]  /*0450*/  FSETP.GEU.AND P0, PT, R8, -126, PT ;  /* 0xc2fc00000800780b */ /* 0x000fda0003f0e000 */
[----:B------:R-:W-:-:S04]  /*0460*/  @!P0 FMUL R8, R8, 0.5 ;  /* 0x3f00000008088820 */ /* 0x000fc80000400000 */
[----:B------:R-:W0:Y:S02]  /*0470*/  MUFU.EX2 R10, R8 ;  /* 0x00000008000a7308 */ /* 0x000e240000000800 */
[----:B0-----:R-:W-:-:S04]  /*0480*/  @!P0 FMUL R10, R10, R10 ;  /* 0x0000000a0a0a8220 */ /* 0x001fc80000400000 */
[----:B------:R-:W-:Y:S01]  /*0490*/  FADD R9, R10, R9 ;  /* 0x000000090a097221 */ /* 0x000fe20000000000 */
[----:B------:R-:W-:Y:S06]  /*04a0*/  @!P2 BRA `(.L_x_7) ;  /* 0xfffffffc00d0a947 */ /* 0x000fec000383ffff */
.L_x_6:
[----:B------:R-:W-:Y:S05]  /*04b0*/  BSYNC.RECONVERGENT B0 ;  /* 0x0000000000007941 */ /* 0x000fea0003800200 */
.L_x_5:
[----:B------:R1:W-:Y:S01]  /*04c0*/  STS [R0], R9 ;  /* 0x0000000900007388 */ /* 0x0003e20000000800 */
[----:B------:R-:W-:Y:S01]  /*04d0*/  UISETP.GE.U32.AND UP0, UPT, UR8, 0x2, UPT ;  /* 0x000000020800788c */ /* 0x000fe2000bf06070 */
[----:B--2---:R-:W-:Y:S01]  /*04e0*/  @!P1 LEA R13, R13, R12, 0x18 ;  /* 0x0000000c0d0d9211 */ /* 0x004fe200078ec0ff */
[----:B------:R-:W-:Y:S07]  /*04f0*/  BAR.SYNC.DEFER_BLOCKING 0x0 ;  /* 0x0000000000007b1d */ /* 0x000fee0000010000 */
[----:B-1----:R-:W-:Y:S05]  /*0500*/  BRA.U !UP0, `(.L_x_8) ;  /* 0x0000000108307547 */ /* 0x002fea000b800000 */
[----:B0-----:R-:W-:-:S07]  /*0510*/  IMAD.U32 R3, RZ, RZ, UR8 ;  /* 0x00000008ff037e24 */ /* 0x001fce000f8e00ff */
.L_x_9:
[----:B------:R-:W-:-:S04]  /*0520*/  SHF.R.U32.HI R7, RZ, 0x1, R3 ;  /* 0x00000001ff077819 */ /* 0x000fc80000011603 */
[----:B------:R-:W-:-:S13]  /*0530*/  ISETP.GE.U32.AND P0, PT, R2, R7, PT ;  /* 0x000000070200720c */ /* 0x000fda0003f06070 */
[----:B------:R-:W-:Y:S01]  /*0540*/  @!P0 IMAD R4, R7, 0x4, R0 ;  /* 0x0000000407048824 */ /* 0x000fe200078e0200 */
[----:B------:R-:W-:Y:S05]  /*0550*/  @!P0 LDS R5, [R0] ;  /* 0x0000000000058984 */ /* 0x000fea0000000800 */
[----:B------:R-:W0:Y:S02]  /*0560*/  @!P0 LDS R4, [R4] ;  /* 0x0000000004048984 */ /* 0x000e240000000800 */
[----:B0-----:R-:W-:-:S05]  /*0570*/  @!P0 FADD R5, R4, R5 ;  /* 0x0000000504058221 */ /* 0x001fca0000000000 */
[----:B------:R1:W-:Y:S01]  /*0580*/  @!P0 STS [R0], R5 ;  /* 0x0000000500008388 */ /* 0x0003e20000000800 */
[----:B------:R-:W-:Y:S01]  /*0590*/  BAR.SYNC.DEFER_BLOCKING 0x0 ;  /* 0x0000000000007b1d */ /* 0x000fe20000010000 */
[----:B------:R-:W-:Y:S01]  /*05a0*/  ISETP.GT.U32.AND P0, PT, R3, 0x3, PT ;  /* 0x000000030300780c */ /* 0x000fe20003f04070 */
[----:B------:R-:W-:-:S12]  /*05b0*/  IMAD.MOV.U32 R3, RZ, RZ, R7 ;  /* 0x000000ffff037224 */ /* 0x000fd800078e0007 */
[----:B-1----:R-:W-:Y:S05]  /*05c0*/  @P0 BRA `(.L_x_9) ;  /* 0xfffffffc00d40947 */ /* 0x002fea000383ffff */
.L_x_8:
[----:B------:R-:W1:Y:S01]  /*05d0*/  @!P1 LDS R0, [R13+0x8] ;  /* 0x000008000d009984 */ /* 0x000e620000000800 */
[----:B------:R-:W2:Y:S02]  /*05e0*/  LDCU UR4, c[0x0][0x388] ;  /* 0x00007100ff0477ac */ /* 0x000ea40008000800 */
[----:B--2---:R-:W-:Y:S01]  /*05f0*/  ISETP.GE.AND P0, PT, R2, UR4, PT ;  /* 0x0000000402007c0c */ /* 0x004fe2000bf06270 */
[----:B-1----:R1:W-:Y:S01]  /*0600*/  @!P1 STS [R13+0x4], R0 ;  /* 0x000004000d009388 */ /* 0x0023e20000000800 */
[----:B------:R-:W-:Y:S11]  /*0610*/  BAR.SYNC.DEFER_BLOCKING 0x0 ;  /* 0x0000000000007b1d */ /* 0x000ff60000010000 */
[----:B------:R-:W-:Y:S05]  /*0620*/  @P0 EXIT ;  /* 0x000000000000094d */ /* 0x000fea0003800000 */
[----:B------:R-:W2:Y:S01]  /*0630*/  S2UR UR5, SR_CgaCtaId ;  /* 0x00000000000579c3 */ /* 0x000ea20000008800 */
[----:B------:R-:W-:-:S07]  /*0640*/  UMOV UR4, 0x400 ;  /* 0x0000040000047882 */ /* 0x000fce0000000000 */
[----:B0-----:R-:W0:Y:S08]  /*0650*/  LDC.64 R6, c[0x0][0x380] ;  /* 0x0000e000ff067b82 */ /* 0x001e300000000a00 */
[----:B------:R-:W3:Y:S01]  /*0660*/  LDC.64 R8, c[0x0][0x390] ;  /* 0x0000e400ff087b82 */ /* 0x000ee20000000a00 */
[----:B--2---:R-:W-:-:S09]  /*0670*/  ULEA UR4, UR5, UR4, 0x18 ;  /* 0x0000000405047291 */ /* 0x004fd2000f8ec0ff */
[----:B------:R-:W2:Y:S02]  /*0680*/  LDS.64 R4, [UR4] ;  /* 0x00000004ff047984 */ /* 0x000ea40008000a00 */
[----:B------:R-:W4:Y:S02]  /*0690*/  LDCU UR4, c[0x0][0x388] ;  /* 0x00007100ff0477ac */ /* 0x000f240008000800 */
.L_x_12:
[----:B0-----:R-:W-:-:S06]  /*06a0*/  IMAD.WIDE R10, R2, 0x4, R6 ;  /* 0x00000004020a7825 */ /* 0x001fcc00078e0206 */
[----:B------:R-:W5:Y:S01]  /*06b0*/  LDG.E.CONSTANT R11, desc[UR6][R10.64] ;  /* 0x000000060a0b7981 */ /* 0x000f62000c1e9900 */
[----:B--2---:R-:W1:Y:S01]  /*06c0*/  MUFU.RCP R12, R5 ;  /* 0x00000005000c7308 */ /* 0x004e620000001000 */
[----:B------:R-:W-:Y:S01]  /*06d0*/  BSSY.RECONVERGENT B0, `(.L_x_10) ;  /* 0x0000012000007945 */ /* 0x000fe20003800200 */
[----:B-1----:R-:W-:-:S04]  /*06e0*/  FFMA R13, R12, -R5, 1 ;  /* 0x3f8000000c0d7423 */ /* 0x002fc80000000805 */
[----:B------:R-:W-:Y:S01]  /*06f0*/  FFMA R13, R12, R13, R12 ;  /* 0x0000000d0c0d7223 */ /* 0x000fe2000000000c */
[----:B-----5:R-:W-:-:S04]  /*0700*/  FADD R0, -R4, R11 ;  /* 0x0000000b04007221 */ /* 0x020fc80000000100 */
[----:B------:R-:W-:-:S05]  /*0710*/  FMUL R3, R0, 1.4426950216293334961 ;  /* 0x3fb8aa3b00037820 */ /* 0x000fca0000400000 */
[----:B------:R-:W-:-:S13]  /*0720*/  FSETP.GEU.AND P0, PT, R3, -126, PT ;  /* 0xc2fc00000300780b */ /* 0x000fda0003f0e000 */
[----:B------:R-:W-:-:S04]  /*0730*/  @!P0 FMUL R3, R3, 0.5 ;  /* 0x3f00000003038820 */ /* 0x000fc80000400000 */
[----:B------:R-:W0:Y:S02]  /*0740*/  MUFU.EX2 R0, R3 ;  /* 0x0000000300007308 */ /* 0x000e240000000800 */
[----:B0-----:R-:W-:-:S06]  /*0750*/  @!P0 FMUL R0, R0, R0 ;  /* 0x0000000000008220 */ /* 0x001fcc0000400000 */
[----:B------:R-:W0:Y:S01]  /*0760*/  FCHK P0, R0, R5 ;  /* 0x0000000500007302 */ /* 0x000e220000000000 */
[----:B------:R-:W-:-:S04]  /*0770*/  FFMA R10, R0, R13, RZ ;  /* 0x0000000d000a7223 */ /* 0x000fc800000000ff */
[----:B------:R-:W-:-:S04]  /*0780*/  FFMA R11, R10, -R5, R0 ;  /* 0x800000050a0b7223 */ /* 0x000fc80000000000 */
[----:B------:R-:W-:Y:S01]  /*0790*/  FFMA R13, R13, R11, R10 ;  /* 0x0000000b0d0d7223 */ /* 0x000fe2000000000a */
[----:B0-----:R-:W-:Y:S06]  /*07a0*/  @!P0 BRA `(.L_x_11) ;  /* 0x0000000000108947 */ /* 0x001fec0003800000 */
[----:B------:R-:W-:Y:S01]  /*07b0*/  IMAD.MOV.U32 R3, RZ, RZ, R0 ;  /* 0x000000ffff037224 */ /* 0x000fe200078e0000 */
[----:B------:R-:W-:-:S07]  /*07c0*/  MOV R10, 0x7e0 ;  /* 0x000007e0000a7802 */ /* 0x000fce0000000f00 */
[----:B---34-:R-:W-:Y:S05]  /*07d0*/  CALL.REL.NOINC `($__internal_0_$__cuda_sm3x_div_rn_noftz_f32_slowpath) ;  /* 0x0000000000207944 */ /* 0x018fea0003c00000 */
[----:B------:R-:W-:-:S07]  /*07e0*/  IMAD.MOV.U32 R13, RZ, RZ, R0 ;  /* 0x000000ffff0d7224 */ /* 0x000fce00078e0000 */
.L_x_11:
[----:B----4-:R-:W-:Y:S05]  /*07f0*/  BSYNC.RECONVERGENT B0 ;  /* 0x0000000000007941 */ /* 0x010fea0003800200 */
.L_x_10:
[----:B---3--:R-:W-:-:S04]  /*0800*/  IMAD.WIDE R10, R2, 0x4, R8 ;  /* 0x00000004020a7825 */ /* 0x008fc800078e0208 */
[----:B------:R-:W-:Y:S01]  /*0810*/  VIADD R2, R2, UR8 ;  /* 0x0000000802027c36 */ /* 0x000fe20008000000 */
[----:B------:R0:W-:Y:S04]  /*0820*/  STG.E desc[UR6][R10.64], R13 ;  /* 0x0000000d0a007986 */ /* 0x0001e8000c101906 */
[----:B------:R-:W-:-:S13]  /*0830*/  ISETP.GE.AND P0, PT, R2, UR4, PT ;  /* 0x0000000402007c0c */ /* 0x000fda000bf06270 */
[----:B0-----:R-:W-:Y:S05]  /*0840*/  @!P0 BRA `(.L_x_12) ;  /* 0xfffffffc00948947 */ /* 0x001fea000383ffff */
[----:B------:R-:W-:Y:S05]  /*0850*/  EXIT ;  /* 0x000000000000794d */ /* 0x000fea0003800000 */
        .weak           $__internal_0_$__cuda_sm3x_div_rn_noftz_f32_slowpath
        .type           $__internal_0_$__cuda_sm3x_div_rn_noftz_f32_slowpath,@function
        .size           $__internal_0_$__cuda_sm3x_div_rn_noftz_f32_slowpath,(.L_x_25 - $__internal_0_$__cuda_sm3x_div_rn_noftz_f32_slowpath)
$__internal_0_$__cuda_sm3x_div_rn_noftz_f32_slowpath:
[----:B------:R-:W-:Y:S01]  /*0860*/  SHF.R.U32.HI R12, RZ, 0x17, R5 ;  /* 0x00000017ff0c7819 */ /* 0x000fe20000011605 */
[----:B------:R-:W-:Y:S01]  /*0870*/  BSSY.RECONVERGENT B1, `(.L_x_13) ;  /* 0x0000064000017945 */ /* 0x000fe20003800200 */
[----:B------:R-:W-:Y:S01]  /*0880*/  SHF.R.U32.HI R0, RZ, 0x17, R3 ;  /* 0x00000017ff007819 */ /* 0x000fe20000011603 */
[----:B------:R-:W-:Y:S01]  /*0890*/  IMAD.MOV.U32 R14, RZ, RZ, R5 ;  /* 0x000000ffff0e7224 */ /* 0x000fe200078e0005 */
[----:B------:R-:W-:Y:S02]  /*08a0*/  LOP3.LUT R12, R12, 0xff, RZ, 0xc0, !PT ;  /* 0x000000ff0c0c7812 */ /* 0x000fe400078ec0ff */
[----:B------:R-:W-:-:S03]  /*08b0*/  LOP3.LUT R16, R0, 0xff, RZ, 0xc0, !PT ;  /* 0x000000ff00107812 */ /* 0x000fc600078ec0ff */
[----:B------:R-:W-:Y:S02]  /*08c0*/  VIADD R13, R12, 0xffffffff ;  /* 0xffffffff0c0d7836 */ /* 0x000fe40000000000 */
[----:B------:R-:W-:-:S03]  /*08d0*/  VIADD R15, R16, 0xffffffff ;  /* 0xffffffff100f7836 */ /* 0x000fc60000000000 */
[----:B------:R-:W-:-:S04]  /*08e0*/  ISETP.GT.U32.AND P0, PT, R13, 0xfd, PT ;  /* 0x000000fd0d00780c */ /* 0x000fc80003f04070 */
[----:B------:R-:W-:-:S13]  /*08f0*/  ISETP.GT.U32.OR P0, PT, R15, 0xfd, P0 ;  /* 0x000000fd0f00780c */ /* 0x000fda0000704470 */
[----:B------:R-:W-:Y:S01]  /*0900*/  @!P0 IMAD.MOV.U32 R11, RZ, RZ, RZ ;  /* 0x000000ffff0b8224 */ /* 0x000fe200078e00ff */
[----:B------:R-:W-:Y:S06]  /*0910*/  @!P0 BRA `(.L_x_14) ;  /* 0x0000000000608947 */ /* 0x000fec0003800000 */
[----:B------:R-:W-:Y:S01]  /*0920*/  FSETP.GTU.FTZ.AND P0, PT, |R3|, +INF , PT ;  /* 0x7f8000000300780b */ /* 0x000fe20003f1c200 */
[----:B------:R-:W-:Y:S01]  /*0930*/  IMAD.MOV.U32 R0, RZ, RZ, R5 ;  /* 0x000000ffff007224 */ /* 0x000fe200078e0005 */
[----:B------:R-:W-:-:S04]  /*0940*/  FSETP.GTU.FTZ.AND P1, PT, |R5|, +INF , PT ;  /* 0x7f8000000500780b */ /* 0x000fc80003f3c200 */
[----:B------:R-:W-:-:S13]  /*0950*/  PLOP3.LUT P0, PT, P0, P1, PT, 0xf8, 0x8f ;  /* 0x00000000008f781c */ /* 0x000fda0000703f70 */
[----:B------:R-:W-:Y:S05]  /*0960*/  @P0 BRA `(.L_x_15) ;  /* 0x00000004004c0947 */ /* 0x000fea0003800000 */
[----:B------:R-:W-:-:S13]  /*0970*/  LOP3.LUT P0, RZ, R14, 0x7fffffff, R3, 0xc8, !PT ;  /* 0x7fffffff0eff7812 */ /* 0x000fda000780c803 */
[----:B------:R-:W-:Y:S05]  /*0980*/  @!P0 BRA `(.L_x_16) ;  /* 0x00000004003c8947 */ /* 0x000fea0003800000 */
[C---:B------:R-:W-:Y:S02]  /*0990*/  FSETP.NEU.FTZ.AND P2, PT, |R3|.reuse, +INF , PT ;  /* 0x7f8000000300780b */ /* 0x040fe40003f5d200 */
[----:B------:R-:W-:Y:S02]  /*09a0*/  FSETP.NEU.FTZ.AND P1, PT, |R0|, +INF , PT ;  /* 0x7f8000000000780b */ /* 0x000fe40003f3d200 */
[----:B------:R-:W-:-:S11]  /*09b0*/  FSETP.NEU.FTZ.AND P0, PT, |R3|, +INF , PT ;  /* 0x7f8000000300780b */ /* 0x000fd60003f1d200 */
[----:B------:R-:W-:Y:S05]  /*09c0*/  @!P1 BRA !P2, `(.L_x_16) ;  /* 0x00000004002c9947 */ /* 0x000fea0005000000 */
[----:B------:R-:W-:-:S04]  /*09d0*/  LOP3.LUT P2, RZ, R3, 0x7fffffff, RZ, 0xc0, !PT ;  /* 0x7fffffff03ff7812 */ /* 0x000fc8000784c0ff */
[----:B------:R-:W-:-:S13]  /*09e0*/  PLOP3.LUT P1, PT, P1, P2, PT, 0x2f, 0xf2 ;  /* 0x0000000000f2781c */ /* 0x000fda0000f24577 */
[----:B------:R-:W-:Y:S05]  /*09f0*/  @P1 BRA `(.L_x_17) ;  /* 0x0000000400181947 */ /* 0x000fea0003800000 */
[----:B------:R-:W-:-:S04]  /*0a00*/  LOP3.LUT P1, RZ, R14, 0x7fffffff, RZ, 0xc0, !PT ;  /* 0x7fffffff0eff7812 */ /* 0x000fc8000782c0ff */
[----:B------:R-:W-:-:S13]  /*0a10*/  PLOP3.LUT P0, PT, P0, P1, PT, 0x2f, 0xf2 ;  /* 0x0000000000f2781c */ /* 0x000fda0000702577 */
[----:B------:R-:W-:Y:S05]  /*0a20*/  @P0 BRA `(.L_x_18) ;  /* 0x0000000400000947 */ /* 0x000fea0003800000 */
[----:B------:R-:W-:Y:S02]  /*0a30*/  ISETP.GE.AND P0, PT, R15, RZ, PT ;  /* 0x000000ff0f00720c */ /* 0x000fe40003f06270 */
[----:B------:R-:W-:-:S11]  /*0a40*/  ISETP.GE.AND P1, PT, R13, RZ, PT ;  /* 0x000000ff0d00720c */ /* 0x000fd60003f26270 */
[----:B------:R-:W-:Y:S02]  /*0a50*/  @P0 IMAD.MOV.U32 R11, RZ, RZ, RZ ;  /* 0x000000ffff0b0224 */ /* 0x000fe400078e00ff */
[----:B------:R-:W-:Y:S01]  /*0a60*/  @!P0 FFMA R3, R3, 1.84467440737095516160e+19, RZ ;  /* 0x5f80000003038823 */ /* 0x000fe200000000ff */
[----:B------:R-:W-:Y:S02]  /*0a70*/  @!P0 IMAD.MOV.U32 R11, RZ, RZ, -0x40 ;  /* 0xffffffc0ff0b8424 */ /* 0x000fe400078e00ff */
[----:B------:R-:W-:Y:S02]  /*0a80*/  @!P1 FFMA R14, R0, 1.84467440737095516160e+19, RZ ;  /* 0x5f800000000e9823 */ /* 0x000fe400000000ff */
[----:B------:R-:W-:-:S07]  /*0a90*/  @!P1 VIADD R11, R11, 0x40 ;  /* 0x000000400b0b9836 */ /* 0x000fce0000000000 */
.L_x_14:
[----:B------:R-:W-:Y:S01]  /*0aa0*/  LEA R13, R12, 0xc0800000, 0x17 ;  /* 0xc08000000c0d7811 */ /* 0x000fe200078eb8ff */
[----:B------:R-:W-:Y:S04]  /*0ab0*/  BSSY.RECONVERGENT B2, `(.L_x_19) ;  /* 0x0000036000027945 */ /* 0x000fe80003800200 */
[----:B------:R-:W-:Y:S02]  /*0ac0*/  IMAD.IADD R14, R14, 0x1, -R13 ;  /* 0x000000010e0e7824 */ /* 0x000fe400078e0a0d */
[----:B------:R-:W-:Y:S02]  /*0ad0*/  VIADD R13, R16, 0xffffff81 ;  /* 0xffffff81100d7836 */ /* 0x000fe40000000000 */
[----:B------:R-:W0:Y:S01]  /*0ae0*/  MUFU.RCP R15, R14 ;  /* 0x0000000e000f7308 */ /* 0x000e220000001000 */
[----:B------:R-:W-:Y:S01]  /*0af0*/  FADD.FTZ R17, -R14, -RZ ;  /* 0x800000ff0e117221 */ /* 0x000fe20000010100 */
[C---:B------:R-:W-:Y:S01]  /*0b00*/  IMAD R0, R13.reuse, -0x800000, R3 ;  /* 0xff8000000d007824 */ /* 0x040fe200078e0203 */
[----:B------:R-:W-:-:S05]  /*0b10*/  IADD3 R12, PT, PT, R13, 0x7f, -R12 ;  /* 0x0000007f0d0c7810 */ /* 0x000fca0007ffe80c */
[----:B------:R-:W-:Y:S02]  /*0b20*/  IMAD.IADD R12, R12, 0x1, R11 ;  /* 0x000000010c0c7824 */ /* 0x000fe400078e020b */
[----:B0-----:R-:W-:-:S04]  /*0b30*/  FFMA R16, R15, R17, 1 ;  /* 0x3f8000000f107423 */ /* 0x001fc80000000011 */
[----:B------:R-:W-:-:S04]  /*0b40*/  FFMA R18, R15, R16, R15 ;  /* 0x000000100f127223 */ /* 0x000fc8000000000f */
[----:B------:R-:W-:-:S04]  /*0b50*/  FFMA R3, R0, R18, RZ ;  /* 0x0000001200037223 */ /* 0x000fc800000000ff */
[----:B------:R-:W-:-:S04]  /*0b60*/  FFMA R16, R17, R3, R0 ;  /* 0x0000000311107223 */ /* 0x000fc80000000000 */
[----:B------:R-:W-:-:S04]  /*0b70*/  FFMA R15, R18, R16, R3 ;  /* 0x00000010120f7223 */ /* 0x000fc80000000003 */
[----:B------:R-:W-:-:S04]  /*0b80*/  FFMA R16, R17, R15, R0 ;  /* 0x0000000f11107223 */ /* 0x000fc80000000000 */
[----:B------:R-:W-:-:S05]  /*0b90*/  FFMA R0, R18, R16, R15 ;  /* 0x0000001012007223 */ /* 0x000fca000000000f */
[----:B------:R-:W-:-:S04]  /*0ba0*/  SHF.R.U32.HI R3, RZ, 0x17, R0 ;  /* 0x00000017ff037819 */ /* 0x000fc80000011600 */
[----:B------:R-:W-:-:S05]  /*0bb0*/  LOP3.LUT R3, R3, 0xff, RZ, 0xc0, !PT ;  /* 0x000000ff03037812 */ /* 0x000fca00078ec0ff */
[----:B------:R-:W-:-:S04]  /*0bc0*/  IMAD.IADD R13, R3, 0x1, R12 ;  /* 0x00000001030d7824 */ /* 0x000fc800078e020c */
[----:B------:R-:W-:-:S05]  /*0bd0*/  VIADD R3, R13, 0xffffffff ;  /* 0xffffffff0d037836 */ /* 0x000fca0000000000 */
[----:B------:R-:W-:-:S13]  /*0be0*/  ISETP.GE.U32.AND P0, PT, R3, 0xfe, PT ;  /* 0x000000fe0300780c */ /* 0x000fda0003f06070 */
[----:B------:R-:W-:Y:S05]  /*0bf0*/  @!P0 BRA `(.L_x_20) ;  /* 0x0000000000808947 */ /* 0x000fea0003800000 */
[----:B------:R-:W-:-:S13]  /*0c00*/  ISETP.GT.AND P0, PT, R13, 0xfe, PT ;  /* 0x000000fe0d00780c */ /* 0x000fda0003f04270 */
[----:B------:R-:W-:Y:S05]  /*0c10*/  @P0 BRA `(.L_x_21) ;  /* 0x00000000006c0947 */ /* 0x000fea0003800000 */
[----:B------:R-:W-:-:S13]  /*0c20*/  ISETP.GE.AND P0, PT, R13, 0x1, PT ;  /* 0x000000010d00780c */ /* 0x000fda0003f06270 */
[----:B------:R-:W-:Y:S05]  /*0c30*/  @P0 BRA `(.L_x_22) ;  /* 0x0000000000740947 */ /* 0x000fea0003800000 */
[----:B------:R-:W-:Y:S02]  /*0c40*/  ISETP.GE.AND P0, PT, R13, -0x18, PT ;  /* 0xffffffe80d00780c */ /* 0x000fe40003f06270 */
[----:B------:R-:W-:-:S11]  /*0c50*/  LOP3.LUT R0, R0, 0x80000000, RZ, 0xc0, !PT ;  /* 0x8000000000007812 */ /* 0x000fd600078ec0ff */
[----:B------:R-:W-:Y:S05]  /*0c60*/  @!P0 BRA `(.L_x_22) ;  /* 0x0000000000688947 */ /* 0x000fea0003800000 */
[CCC-:B------:R-:W-:Y:S01]  /*0c70*/  FFMA.RZ R3, R18.reuse, R16.reuse, R15.reuse ;  /* 0x0000001012037223 */ /* 0x1c0fe2000000c00f */
[C---:B------:R-:W-:Y:S02]  /*0c80*/  VIADD R14, R13.reuse, 0x20 ;  /* 0x000000200d0e7836 */ /* 0x040fe40000000000 */
[CCC-:B------:R-:W-:Y:S01]  /*0c90*/  FFMA.RM R12, R18.reuse, R16.reuse, R15.reuse ;  /* 0x00000010120c7223 */ /* 0x1c0fe2000000400f */
[----:B------:R-:W-:Y:S02]  /*0ca0*/  ISETP.NE.AND P2, PT, R13, RZ, PT ;  /* 0x000000ff0d00720c */ /* 0x000fe40003f45270 */
[----:B------:R-:W-:Y:S01]  /*0cb0*/  LOP3.LUT R11, R3, 0x7fffff, RZ, 0xc0, !PT ;  /* 0x007fffff030b7812 */ /* 0x000fe200078ec0ff */
[----:B------:R-:W-:Y:S01]  /*0cc0*/  FFMA.RP R3, R18, R16, R15 ;  /* 0x0000001012037223 */ /* 0x000fe2000000800f */
[----:B------:R-:W-:Y:S01]  /*0cd0*/  ISETP.NE.AND P1, PT, R13, RZ, PT ;  /* 0x000000ff0d00720c */ /* 0x000fe20003f25270 */
[----:B------:R-:W-:Y:S01]  /*0ce0*/  IMAD.MOV R13, RZ, RZ, -R13 ;  /* 0x000000ffff0d7224 */ /* 0x000fe200078e0a0d */
[----:B------:R-:W-:-:S02]  /*0cf0*/  LOP3.LUT R11, R11, 0x800000, RZ, 0xfc, !PT ;  /* 0x008000000b0b7812 */ /* 0x000fc400078efcff */
[----:B------:R-:W-:Y:S02]  /*0d00*/  FSETP.NEU.FTZ.AND P0, PT, R3, R12, PT ;  /* 0x0000000c0300720b */ /* 0x000fe40003f1d000 */
[----:B------:R-:W-:Y:S02]  /*0d10*/  SHF.L.U32 R14, R11, R14, RZ ;  /* 0x0000000e0b0e7219 */ /* 0x000fe400000006ff */
[----:B------:R-:W-:Y:S02]  /*0d20*/  SEL R12, R13, RZ, P2 ;  /* 0x000000ff0d0c7207 */ /* 0x000fe40001000000 */
[----:B------:R-:W-:Y:S02]  /*0d30*/  ISETP.NE.AND P1, PT, R14, RZ, P1 ;  /* 0x000000ff0e00720c */ /* 0x000fe40000f25270 */
[----:B------:R-:W-:Y:S02]  /*0d40*/  SHF.R.U32.HI R12, RZ, R12, R11 ;  /* 0x0000000cff0c7219 */ /* 0x000fe4000001160b */
[----:B------:R-:W-:-:S02]  /*0d50*/  PLOP3.LUT P0, PT, P0, P1, PT, 0xf8, 0x8f ;  /* 0x00000000008f781c */ /* 0x000fc40000703f70 */
[----:B------:R-:W-:Y:S02]  /*0d60*/  SHF.R.U32.HI R14, RZ, 0x1, R12 ;  /* 0x00000001ff0e7819 */ /* 0x000fe4000001160c */
[----:B------:R-:W-:-:S04]  /*0d70*/  SEL R3, RZ, 0x1, !P0 ;  /* 0x00000001ff037807 */ /* 0x000fc80004000000 */
[----:B------:R-:W-:-:S04]  /*0d80*/  LOP3.LUT R3, R3, 0x1, R14, 0xf8, !PT ;  /* 0x0000000103037812 */ /* 0x000fc800078ef80e */
[----:B------:R-:W-:-:S05]  /*0d90*/  LOP3.LUT R3, R3, R12, RZ, 0xc0, !PT ;  /* 0x0000000c03037212 */ /* 0x000fca00078ec0ff */
[----:B------:R-:W-:-:S05]  /*0da0*/  IMAD.IADD R3, R14, 0x1, R3 ;  /* 0x000000010e037824 */ /* 0x000fca00078e0203 */
[----:B------:R-:W-:Y:S01]  /*0db0*/  LOP3.LUT R0, R3, R0, RZ, 0xfc, !PT ;  /* 0x0000000003007212 */ /* 0x000fe200078efcff */
[----:B------:R-:W-:Y:S06]  /*0dc0*/  BRA `(.L_x_22) ;  /* 0x0000000000107947 */ /* 0x000fec0003800000 */
.L_x_21:
[----:B------:R-:W-:-:S04]  /*0dd0*/  LOP3.LUT R0, R0, 0x80000000, RZ, 0xc0, !PT ;  /* 0x8000000000007812 */ /* 0x000fc800078ec0ff */
[----:B------:R-:W-:Y:S01]  /*0de0*/  LOP3.LUT R0, R0, 0x7f800000, RZ, 0xfc, !PT ;  /* 0x7f80000000007812 */ /* 0x000fe200078efcff */
[----:B------:R-:W-:Y:S06]  /*0df0*/  BRA `(.L_x_22) ;  /* 0x0000000000047947 */ /* 0x000fec0003800000 */
.L_x_20:
[----:B------:R-:W-:-:S07]  /*0e00*/  IMAD R0, R12, 0x800000, R0 ;  /* 0x008000000c007824 */ /* 0x000fce00078e0200 */
.L_x_22:
[----:B------:R-:W-:Y:S05]  /*0e10*/  BSYNC.RECONVERGENT B2 ;  /* 0x0000000000027941 */ /* 0x000fea0003800200 */
.L_x_19:
[----:B------:R-:W-:Y:S05]  /*0e20*/  BRA `(.L_x_23) ;  /* 0x0000000000207947 */ /* 0x000fea0003800000 */
.L_x_18:
[----:B------:R-:W-:-:S04]  /*0e30*/  LOP3.LUT R0, R14, 0x80000000, R3, 0x48, !PT ;  /* 0x800000000e007812 */ /* 0x000fc800078e4803 */
[----:B------:R-:W-:Y:S01]  /*0e40*/  LOP3.LUT R0, R0, 0x7f800000, RZ, 0xfc, !PT ;  /* 0x7f80000000007812 */ /* 0x000fe200078efcff */
[----:B------:R-:W-:Y:S06]  /*0e50*/  BRA `(.L_x_23) ;  /* 0x0000000000147947 */ /* 0x000fec0003800000 */
.L_x_17:
[----:B------:R-:W-:Y:S01]  /*0e60*/  LOP3.LUT R0, R14, 0x80000000, R3, 0x48, !PT ;  /* 0x800000000e007812 */ /* 0x000fe200078e4803 */
[----:B------:R-:W-:Y:S06]  /*0e70*/  BRA `(.L_x_23) ;  /* 0x00000000000c7947 */ /* 0x000fec0003800000 */
.L_x_16:
[----:B------:R-:W0:Y:S01]  /*0e80*/  MUFU.RSQ R0, -QNAN ;  /* 0xffc0000000007908 */ /* 0x000e220000001400 */
[----:B------:R-:W-:Y:S05]  /*0e90*/  BRA `(.L_x_23) ;  /* 0x0000000000047947 */ /* 0x000fea0003800000 */
.L_x_15:
[----:B------:R-:W-:-:S07]  /*0ea0*/  FADD.FTZ R0, R3, R0 ;  /* 0x0000000003007221 */ /* 0x000fce0000010000 */
.L_x_23:
[----:B------:R-:W-:Y:S05]  /*0eb0*/  BSYNC.RECONVERGENT B1 ;  /* 0x0000000000017941 */ /* 0x000fea0003800200 */
.L_x_13:
[----:B------:R-:W-:-:S04]  /*0ec0*/  IMAD.MOV.U32 R11, RZ, RZ, 0x0 ;  /* 0x00000000ff0b7424 */ /* 0x000fc800078e00ff */
[----:B0-----:R-:W-:Y:S05]  /*0ed0*/  RET.REL.NODEC R10 `(softmax_1d) ;  /* 0xfffffff00a487950 */ /* 0x001fea0003c3ffff */
.L_x_24:
[----:B------:R-:W-:-:S00]  /*0ee0*/  BRA `(.L_x_24) ;  /* 0xfffffffc00fc7947 */ /* 0x000fc0000383ffff */
[----:B------:R-:W-:-:S00]  /*0ef0*/  NOP ;  /* 0x0000000000007918 */ /* 0x000fc00000000000 */
        /* <DEDUP_REMOVED lines=8> */
.L_x_25:


//--------------------- .nv.shared.softmax_1d     --------------------------
	.section	.nv.shared.softmax_1d,"aw",@nobits
	.sectionflags	@""
	.align	4
.nv.shared.softmax_1d:
	.zero		2056


//--------------------- .nv.shared.reserved.0     --------------------------
	.section	.nv.shared.reserved.0,"aw",@nobits
	.weak		__nv_reservedSMEM_offset_0_alias
	.size		__nv_reservedSMEM_offset_0_alias, 0, 64
	.other		__nv_reservedSMEM_offset_0_alias,@"STO_CUDA_RESERVED_SHARED STV_DEFAULT"
__nv_reservedSMEM_offset_0_alias:
	.zero		0
	.zero		64


//--------------------- .nv.constant0.softmax_1d  --------------------------
	.section	.nv.constant0.softmax_1d,"a",@progbits
	.sectionflags	@""
	.align	4
.nv.constant0.softmax_1d:
	.zero		920


//--------------------- SYMBOLS --------------------------

	.type		.nv.reservedSmem.offset0,@object
	.size		.nv.reservedSmem.offset0,0x4
	.type		.nv.reservedSmem.cap,@object
	.size		.nv.reservedSmem.cap,0x4
